	.headerflags	@"EF_CUDA_TEXMODE_UNIFIED EF_CUDA_64BIT_ADDRESS EF_CUDA_ACCELERATORS EF_CUDA_SM90 EF_CUDA_VIRTUAL_SM(EF_CUDA_SM90)"
	.elftype	@"ET_EXEC"


//--------------------- .nv.info                  --------------------------
	.section	.nv.info,"",@"SHT_CUDA_INFO"
	.align	4


	//----- nvinfo : EIATTR_REGCOUNT
	.align		4
        /*0000*/ 	.byte	0x04, 0x2f
        /*0002*/ 	.short	(.L_1 - .L_0)
	.align		4
.L_0:
        /*0004*/ 	.word	index@(triton_poi_fused_1)
        /*0008*/ 	.word	0x00000020


	//----- nvinfo : EIATTR_MIN_STACK_SIZE
	.align		4
.L_1:
        /*000c*/ 	.byte	0x04, 0x12
        /*000e*/ 	.short	(.L_3 - .L_2)
	.align		4
.L_2:
        /*0010*/ 	.word	index@(triton_poi_fused_1)
        /*0014*/ 	.word	0x00000000


	//----- nvinfo : EIATTR_FRAME_SIZE
	.align		4
.L_3:
        /*0018*/ 	.byte	0x04, 0x11
        /*001a*/ 	.short	(.L_5 - .L_4)
	.align		4
.L_4:
        /*001c*/ 	.word	index@(triton_poi_fused_1)
        /*0020*/ 	.word	0x00000000


	//----- nvinfo : EIATTR_MIN_STACK_SIZE
	.align		4
.L_5:
        /*0024*/ 	.byte	0x04, 0x12
        /*0026*/ 	.short	(.L_7 - .L_6)
	.align		4
.L_6:
        /*0028*/ 	.word	index@(triton_poi_fused_1)
        /*002c*/ 	.word	0x00000000
.L_7:


//--------------------- .nv.info.triton_poi_fused_1 --------------------------
	.section	.nv.info.triton_poi_fused_1,"",@"SHT_CUDA_INFO"
	.sectionflags	@""
	.align	4


	//----- nvinfo : EIATTR_CUDA_API_VERSION
	.align		4
        /*0000*/ 	.byte	0x04, 0x37
        /*0002*/ 	.short	(.L_9 - .L_8)
.L_8:
        /*0004*/ 	.word	0x0000007c


	//----- nvinfo : EIATTR_KPARAM_INFO
	.align		4
.L_9:
        /*0008*/ 	.byte	0x04, 0x17
        /*000a*/ 	.short	(.L_11 - .L_10)
.L_10:
        /*000c*/ 	.word	0x00000000
        /*0010*/ 	.short	0x0003
        /*0012*/ 	.short	0x0014
        /*0014*/ 	.byte	0x00, 0xf0, 0x11, 0x00


	//----- nvinfo : EIATTR_KPARAM_INFO
	.align		4
.L_11:
        /*0018*/ 	.byte	0x04, 0x17
        /*001a*/ 	.short	(.L_13 - .L_12)
.L_12:
        /*001c*/ 	.word	0x00000000
        /*0020*/ 	.short	0x0002
        /*0022*/ 	.short	0x0010
        /*0024*/ 	.byte	0x00, 0xf0, 0x11, 0x00


	//----- nvinfo : EIATTR_KPARAM_INFO
	.align		4
.L_13:
        /*0028*/ 	.byte	0x04, 0x17
        /*002a*/ 	.short	(.L_15 - .L_14)
.L_14:
        /*002c*/ 	.word	0x00000000
        /*0030*/ 	.short	0x0001
        /*0032*/ 	.short	0x0008
        /*0034*/ 	.byte	0x00, 0xf4, 0x21, 0x00


	//----- nvinfo : EIATTR_KPARAM_INFO
	.align		4
.L_15:
        /*0038*/ 	.byte	0x04, 0x17
        /*003a*/ 	.short	(.L_17 - .L_16)
.L_16:
        /*003c*/ 	.word	0x00000000
        /*0040*/ 	.short	0x0000
        /*0042*/ 	.short	0x0000
        /*0044*/ 	.byte	0x00, 0xf4, 0x21, 0x00


	//----- nvinfo : EIATTR_SPARSE_MMA_MASK
	.align		4
.L_17:
        /*0048*/ 	.byte	0x03, 0x50
        /*004a*/ 	.short	0x0000


	//----- nvinfo : EIATTR_MAXREG_COUNT
	.align		4
        /*004c*/ 	.byte	0x03, 0x1b
        /*004e*/ 	.short	0x00ff


	//----- nvinfo : EIATTR_EXIT_INSTR_OFFSETS
	.align		4
        /*0050*/ 	.byte	0x04, 0x1c
        /*0052*/ 	.short	(.L_19 - .L_18)


	//   ....[0]....
.L_18:
        /*0054*/ 	.word	0x000008c0


	//   ....[1]....
        /*0058*/ 	.word	0x00000960


	//----- nvinfo : EIATTR_REQNTID
	.align		4
.L_19:
        /*005c*/ 	.byte	0x04, 0x10
        /*005e*/ 	.short	(.L_21 - .L_20)
.L_20:
        /*0060*/ 	.word	0x00000080
        /*0064*/ 	.word	0x00000001
        /*0068*/ 	.word	0x00000001


	//----- nvinfo : EIATTR_CBANK_PARAM_SIZE
	.align		4
.L_21:
        /*006c*/ 	.byte	0x03, 0x19
        /*006e*/ 	.short	0x0018


	//----- nvinfo : EIATTR_PARAM_CBANK
	.align		4
        /*0070*/ 	.byte	0x04, 0x0a
        /*0072*/ 	.short	(.L_23 - .L_22)
	.align		4
.L_22:
        /*0074*/ 	.word	index@(.nv.constant0.triton_poi_fused_1)
        /*0078*/ 	.short	0x0210
        /*007a*/ 	.short	0x0018


	//----- nvinfo : EIATTR_SW_WAR
	.align		4
.L_23:
        /*007c*/ 	.byte	0x04, 0x36
        /*007e*/ 	.short	(.L_25 - .L_24)
.L_24:
        /*0080*/ 	.word	0x00000008
.L_25:


//--------------------- .nv.callgraph             --------------------------
	.section	.nv.callgraph,"",@"SHT_CUDA_CALLGRAPH"
	.align	4
	.sectionentsize	8
	.align		4
        /*0000*/ 	.word	0x00000000
	.align		4
        /*0004*/ 	.word	0xffffffff
	.align		4
        /*0008*/ 	.word	0x00000000
	.align		4
        /*000c*/ 	.word	0xfffffffe
	.align		4
        /*0010*/ 	.word	0x00000000
	.align		4
        /*0014*/ 	.word	0xfffffffd
	.align		4
        /*0018*/ 	.word	0x00000000
	.align		4
        /*001c*/ 	.word	0xfffffffc


//--------------------- .text.triton_poi_fused_1  --------------------------
	.section	.text.triton_poi_fused_1,"ax",@progbits
	.sectionflags	@"SHF_BARRIERS=1"
	.align	128
        .global         triton_poi_fused_1
        .type           triton_poi_fused_1,@function
        .size           triton_poi_fused_1,(.L_x_1 - triton_poi_fused_1)
        .other          triton_poi_fused_1,@"STO_CUDA_ENTRY STV_DEFAULT"
triton_poi_fused_1:
.text.triton_poi_fused_1:
[----:B------:R-:W0:Y:S01]  /*0000*/  LDC R1, c[0x0][0x28] ;  /* 0x00000a00ff017b82 */ /* 0x000e220000000800 */
[----:B------:R-:W1:Y:S07]  /*0010*/  S2R R0, SR_TID.X ;  /* 0x0000000000007919 */ /* 0x000e6e0000002100 */
[----:B------:R-:W2:Y:S01]  /*0020*/  LDC.64 R2, c[0x0][0x210] ;  /* 0x00008400ff027b82 */ /* 0x000ea20000000a00 */
[----:B------:R-:W-:Y:S02]  /*0030*/  CS2R R8, SRZ ;  /* 0x0000000000087805 */ /* 0x000fe4000001ff00 */
[----:B------:R-:W-:Y:S01]  /*0040*/  CS2R R10, SRZ ;  /* 0x00000000000a7805 */ /* 0x000fe2000001ff00 */
[----:B------:R-:W3:Y:S01]  /*0050*/  S2R R12, SR_CTAID.Y ;  /* 0x00000000000c7919 */ /* 0x000ee20000002600 */
[----:B------:R-:W-:Y:S01]  /*0060*/  ULDC.64 UR6, c[0x0][0x208] ;  /* 0x0000820000067ab9 */ /* 0x000fe20000000a00 */
[----:B------:R-:W4:Y:S01]  /*0070*/  S2R R15, SR_CTAID.X ;  /* 0x00000000000f7919 */ /* 0x000f220000002500 */
[----:B-1----:R-:W-:Y:S01]  /*0080*/  SHF.R.U32.HI R13, RZ, 0x3, R0 ;  /* 0x00000003ff0d7819 */ /* 0x002fe20000011600 */
[----:B------:R-:W-:-:S02]  /*0090*/  IMAD.SHL.U32 R6, R0, 0x4, RZ ;  /* 0x0000000400067824 */ /* 0x000fc400078e00ff */
[----:B---3--:R-:W-:Y:S01]  /*00a0*/  IMAD.SHL.U32 R12, R12, 0x20, RZ ;  /* 0x000000200c0c7824 */ /* 0x008fe200078e00ff */
[----:B------:R-:W-:Y:S01]  /*00b0*/  SGXT.U32 R13, R13, 0x4 ;  /* 0x000000040d0d781a */ /* 0x000fe20000000000 */
[----:B----4-:R-:W-:-:S03]  /*00c0*/  IMAD.SHL.U32 R15, R15, 0x20, RZ ;  /* 0x000000200f0f7824 */ /* 0x010fc600078e00ff */
[----:B------:R-:W-:Y:S02]  /*00d0*/  LOP3.LUT R4, R12, R13, RZ, 0xfc, !PT ;  /* 0x0000000d0c047212 */ /* 0x000fe400078efcff */
[----:B------:R-:W-:Y:S02]  /*00e0*/  LOP3.LUT R5, R15, 0x1c, R6, 0xf8, !PT ;  /* 0x0000001c0f057812 */ /* 0x000fe400078ef806 */
[----:B------:R-:W-:-:S03]  /*00f0*/  ISETP.GE.AND P0, PT, R4, 0x64, PT ;  /* 0x000000640400780c */ /* 0x000fc60003f06270 */
[----:B------:R-:W-:Y:S01]  /*0100*/  IMAD R17, R4, 0x1000, R5 ;  /* 0x0000100004117824 */ /* 0x000fe200078e0205 */
[----:B------:R-:W-:-:S03]  /*0110*/  LOP3.LUT R4, R12, 0x10, R13, 0xfe, !PT ;  /* 0x000000100c047812 */ /* 0x000fc600078efe0d */
[----:B--2---:R-:W-:-:S06]  /*0120*/  IMAD.WIDE R16, R17, 0x4, R2 ;  /* 0x0000000411107825 */ /* 0x004fcc00078e0202 */
[----:B------:R1:W2:Y:S01]  /*0130*/  @!P0 LDG.E.EL.128 R8, desc[UR6][R16.64] ;  /* 0x0000000610088981 */ /* 0x0002a2000c2e1d00 */
[C---:B------:R-:W-:Y:S01]  /*0140*/  ISETP.GE.AND P0, PT, R4.reuse, 0x64, PT ;  /* 0x000000640400780c */ /* 0x040fe20003f06270 */
[----:B------:R-:W-:Y:S01]  /*0150*/  IMAD R21, R4, 0x1000, R5 ;  /* 0x0000100004157824 */ /* 0x000fe200078e0205 */
[----:B------:R-:W-:Y:S02]  /*0160*/  CS2R R4, SRZ ;  /* 0x0000000000047805 */ /* 0x000fe4000001ff00 */
[----:B------:R-:W-:Y:S01]  /*0170*/  CS2R R6, SRZ ;  /* 0x0000000000067805 */ /* 0x000fe2000001ff00 */
[----:B------:R-:W-:-:S08]  /*0180*/  IMAD.WIDE R20, R21, 0x4, R2 ;  /* 0x0000000415147825 */ /* 0x000fd000078e0202 */
[----:B------:R3:W4:Y:S01]  /*0190*/  @!P0 LDG.E.EL.128 R4, desc[UR6][R20.64] ;  /* 0x0000000614048981 */ /* 0x000722000c2e1d00 */
[----:B------:R-:W5:Y:S01]  /*01a0*/  S2UR UR5, SR_CgaCtaId ;  /* 0x00000000000579c3 */ /* 0x000f620000008800 */
[----:B------:R-:W-:Y:S01]  /*01b0*/  UMOV UR4, 0x400 ;  /* 0x0000040000047882 */ /* 0x000fe20000000000 */
[----:B------:R-:W-:Y:S01]  /*01c0*/  SHF.R.U32.HI R19, RZ, 0x5, R0 ;  /* 0x00000005ff137819 */ /* 0x000fe20000011600 */
[----:B------:R-:W3:Y:S01]  /*01d0*/  S2R R28, SR_TID.X ;  /* 0x00000000001c7919 */ /* 0x000ee20000002100 */
[----:B------:R-:W-:Y:S02]  /*01e0*/  LOP3.LUT R0, R15, 0x1f, R0, 0xf8, !PT ;  /* 0x0000001f0f007812 */ /* 0x000fe400078ef800 */
[----:B------:R-:W-:-:S04]  /*01f0*/  SGXT.U32 R19, R19, 0x2 ;  /* 0x000000021313781a */ /* 0x000fc80000000000 */
[----:B------:R-:W-:Y:S02]  /*0200*/  LOP3.LUT R3, R12, 0x4, R19, 0xfe, !PT ;  /* 0x000000040c037812 */ /* 0x000fe400078efe13 */
[----:B------:R-:W-:Y:S02]  /*0210*/  LOP3.LUT R14, R12, R19, RZ, 0xfc, !PT ;  /* 0x000000130c0e7212 */ /* 0x000fe400078efcff */
[----:B-1----:R-:W-:Y:S01]  /*0220*/  LOP3.LUT R16, R12, 0xc, R19, 0xfe, !PT ;  /* 0x0000000c0c107812 */ /* 0x002fe200078efe13 */
[----:B------:R-:W-:Y:S01]  /*0230*/  IMAD.HI R2, R3, 0x51eb851f, RZ ;  /* 0x51eb851f03027827 */ /* 0x000fe200078e02ff */
[----:B------:R-:W-:Y:S02]  /*0240*/  LOP3.LUT R18, R12, 0x10, R19, 0xfe, !PT ;  /* 0x000000100c127812 */ /* 0x000fe400078efe13 */
[----:B------:R-:W-:Y:S01]  /*0250*/  LOP3.LUT R17, R12, 0x14, R19, 0xfe, !PT ;  /* 0x000000140c117812 */ /* 0x000fe200078efe13 */
[----:B------:R-:W-:Y:S01]  /*0260*/  IMAD.HI R27, R16, 0x51eb851f, RZ ;  /* 0x51eb851f101b7827 */ /* 0x000fe200078e02ff */
[----:B------:R-:W-:-:S02]  /*0270*/  SHF.R.U32.HI R15, RZ, 0x1f, R2 ;  /* 0x0000001fff0f7819 */ /* 0x000fc40000011602 */
[----:B------:R-:W-:Y:S01]  /*0280*/  ISETP.GE.AND P6, PT, R3, 0x64, PT ;  /* 0x000000640300780c */ /* 0x000fe20003fc6270 */
[----:B------:R-:W-:Y:S01]  /*0290*/  IMAD.HI R23, R14, 0x51eb851f, RZ ;  /* 0x51eb851f0e177827 */ /* 0x000fe200078e02ff */
[----:B-----5:R-:W-:Y:S01]  /*02a0*/  UPRMT UR4, UR5, 0x654, UR4 ;  /* 0x0000065405047896 */ /* 0x020fe20008000004 */
[----:B---3--:R-:W-:Y:S02]  /*02b0*/  LEA.HI.SX32 R20, R2, R15, 0x1d ;  /* 0x0000000f02147211 */ /* 0x008fe400078feaff */
[----:B------:R-:W-:Y:S02]  /*02c0*/  LOP3.LUT R2, R12, 0x8, R19, 0xfe, !PT ;  /* 0x000000080c027812 */ /* 0x000fe400078efe13 */
[----:B------:R-:W-:Y:S02]  /*02d0*/  LOP3.LUT R15, R12, 0x18, R19, 0xfe, !PT ;  /* 0x000000180c0f7812 */ /* 0x000fe400078efe13 */
[----:B------:R-:W-:Y:S01]  /*02e0*/  LOP3.LUT R12, R12, 0x1c, R19, 0xfe, !PT ;  /* 0x0000001c0c0c7812 */ /* 0x000fe200078efe13 */
[C---:B------:R-:W-:Y:S01]  /*02f0*/  IMAD.HI R29, R2.reuse, 0x51eb851f, RZ ;  /* 0x51eb851f021d7827 */ /* 0x040fe200078e02ff */
[----:B------:R-:W-:-:S02]  /*0300*/  ISETP.GE.AND P4, PT, R2, 0x64, PT ;  /* 0x000000640200780c */ /* 0x000fc40003f86270 */
[----:B------:R-:W-:Y:S01]  /*0310*/  ISETP.GE.AND P5, PT, R14, 0x64, PT ;  /* 0x000000640e00780c */ /* 0x000fe20003fa6270 */
[C---:B0-----:R-:W-:Y:S01]  /*0320*/  IMAD.SHL.U32 R22, R28.reuse, 0x4, RZ ;  /* 0x000000041c167824 */ /* 0x041fe200078e00ff */
[----:B------:R-:W-:Y:S02]  /*0330*/  LOP3.LUT R28, R28, 0x7f, RZ, 0xc0, !PT ;  /* 0x0000007f1c1c7812 */ /* 0x000fe400078ec0ff */
[----:B------:R-:W-:Y:S02]  /*0340*/  ISETP.GE.AND P3, PT, R16, 0x64, PT ;  /* 0x000000641000780c */ /* 0x000fe40003f66270 */
[----:B------:R-:W-:Y:S01]  /*0350*/  LOP3.LUT R22, R22, 0x1fc, RZ, 0xc0, !PT ;  /* 0x000001fc16167812 */ /* 0x000fe200078ec0ff */
[----:B------:R-:W-:Y:S01]  /*0360*/  IMAD.IADD R26, R19, 0x1, R28 ;  /* 0x00000001131a7824 */ /* 0x000fe200078e021c */
[C---:B------:R-:W-:Y:S02]  /*0370*/  LOP3.LUT R25, R28.reuse, 0x80, RZ, 0xfc, !PT ;  /* 0x000000801c197812 */ /* 0x040fe400078efcff */
[C---:B------:R-:W-:Y:S01]  /*0380*/  LOP3.LUT R21, R28.reuse, 0x180, RZ, 0xfc, !PT ;  /* 0x000001801c157812 */ /* 0x040fe200078efcff */
[----:B------:R-:W-:Y:S01]  /*0390*/  IMAD.IADD R22, R13, 0x1, R22 ;  /* 0x000000010d167824 */ /* 0x000fe200078e0216 */
[----:B------:R-:W-:-:S02]  /*03a0*/  LOP3.LUT R13, R28, 0x100, RZ, 0xfc, !PT ;  /* 0x000001001c0d7812 */ /* 0x000fc400078efcff */
[-C--:B------:R-:W-:Y:S02]  /*03b0*/  LEA.HI R25, R25, R28.reuse, RZ, 0x1b ;  /* 0x0000001c19197211 */ /* 0x080fe400078fd8ff */
[----:B------:R-:W-:Y:S02]  /*03c0*/  LEA R22, R22, UR4, 0x2 ;  /* 0x0000000416167c11 */ /* 0x000fe4000f8e10ff */
[-C--:B------:R-:W-:Y:S02]  /*03d0*/  LEA.HI R24, R13, R28.reuse, RZ, 0x1b ;  /* 0x0000001c0d187211 */ /* 0x080fe400078fd8ff */
[----:B------:R-:W-:Y:S01]  /*03e0*/  LEA.HI R13, R21, R28, RZ, 0x1b ;  /* 0x0000001c150d7211 */ /* 0x000fe200078fd8ff */
[----:B------:R-:W-:Y:S01]  /*03f0*/  IMAD R21, R20, -0x19, R3 ;  /* 0xffffffe714157824 */ /* 0x000fe200078e0203 */
[----:B------:R-:W-:Y:S01]  /*0400*/  LEA R26, R26, UR4, 0x2 ;  /* 0x000000041a1a7c11 */ /* 0x000fe2000f8e10ff */
[----:B------:R-:W-:Y:S01]  /*0410*/  IMAD.HI R3, R17, 0x51eb851f, RZ ;  /* 0x51eb851f11037827 */ /* 0x000fe200078e02ff */
[----:B------:R-:W-:-:S02]  /*0420*/  LEA R25, R25, UR4, 0x2 ;  /* 0x0000000419197c11 */ /* 0x000fc4000f8e10ff */
[----:B------:R-:W-:Y:S01]  /*0430*/  LEA R24, R24, UR4, 0x2 ;  /* 0x0000000418187c11 */ /* 0x000fe2000f8e10ff */
[----:B------:R-:W-:Y:S01]  /*0440*/  IMAD R21, R20, 0x19000, R21 ;  /* 0x0001900014157824 */ /* 0x000fe200078e0215 */
[----:B------:R-:W-:Y:S02]  /*0450*/  LEA R13, R13, UR4, 0x2 ;  /* 0x000000040d0d7c11 */ /* 0x000fe4000f8e10ff */
[----:B------:R-:W-:Y:S02]  /*0460*/  SHF.R.U32.HI R28, RZ, 0x1f, R23 ;  /* 0x0000001fff1c7819 */ /* 0x000fe40000011617 */
[----:B------:R-:W-:Y:S02]  /*0470*/  ISETP.GE.AND P2, PT, R18, 0x64, PT ;  /* 0x000000641200780c */ /* 0x000fe40003f46270 */
[----:B------:R-:W-:Y:S02]  /*0480*/  LEA.HI.SX32 R23, R23, R28, 0x1d ;  /* 0x0000001c17177211 */ /* 0x000fe400078feaff */
[----:B------:R-:W-:-:S02]  /*0490*/  ISETP.GE.AND P1, PT, R17, 0x64, PT ;  /* 0x000000641100780c */ /* 0x000fc40003f26270 */
[----:B------:R-:W-:Y:S01]  /*04a0*/  ISETP.GE.AND P0, PT, R15, 0x64, PT ;  /* 0x000000640f00780c */ /* 0x000fe20003f06270 */
[----:B--2---:R-:W-:Y:S04]  /*04b0*/  STS [R22], R8 ;  /* 0x0000000816007388 */ /* 0x004fe80000000800 */
[----:B------:R-:W-:Y:S04]  /*04c0*/  STS [R22+0x4], R9 ;  /* 0x0000040916007388 */ /* 0x000fe80000000800 */
[----:B------:R0:W-:Y:S04]  /*04d0*/  STS [R22+0x8], R10 ;  /* 0x0000080a16007388 */ /* 0x0001e80000000800 */
[----:B------:R1:W-:Y:S01]  /*04e0*/  STS [R22+0xc], R11 ;  /* 0x00000c0b16007388 */ /* 0x0003e20000000800 */
[----:B------:R-:W-:Y:S01]  /*04f0*/  BAR.SYNC.DEFER_BLOCKING 0x0 ;  /* 0x0000000000007b1d */ /* 0x000fe20000010000 */
[----:B0-----:R-:W-:-:S04]  /*0500*/  SHF.R.U32.HI R10, RZ, 0x1f, R29 ;  /* 0x0000001fff0a7819 */ /* 0x001fc8000001161d */
[----:B------:R-:W-:Y:S01]  /*0510*/  LEA.HI.SX32 R29, R29, R10, 0x1d ;  /* 0x0000000a1d1d7211 */ /* 0x000fe200078feaff */
[----:B-1----:R-:W-:Y:S01]  /*0520*/  IMAD.HI R11, R18, 0x51eb851f, RZ ;  /* 0x51eb851f120b7827 */ /* 0x002fe200078e02ff */
[----:B------:R-:W-:-:S04]  /*0530*/  SHF.R.U32.HI R10, RZ, 0x1f, R27 ;  /* 0x0000001fff0a7819 */ /* 0x000fc8000001161b */
[----:B------:R-:W-:Y:S01]  /*0540*/  LEA.HI.SX32 R27, R27, R10, 0x1d ;  /* 0x0000000a1b1b7211 */ /* 0x000fe200078feaff */
[----:B------:R-:W-:Y:S01]  /*0550*/  IMAD R10, R29, -0x19, R2 ;  /* 0xffffffe71d0a7824 */ /* 0x000fe200078e0202 */
[----:B------:R-:W-:-:S03]  /*0560*/  SHF.R.U32.HI R28, RZ, 0x1f, R11 ;  /* 0x0000001fff1c7819 */ /* 0x000fc6000001160b */
[----:B------:R-:W-:Y:S01]  /*0570*/  IMAD R16, R27, -0x19, R16 ;  /* 0xffffffe71b107824 */ /* 0x000fe200078e0210 */
[----:B------:R-:W-:-:S03]  /*0580*/  LEA.HI.SX32 R11, R11, R28, 0x1d ;  /* 0x0000001c0b0b7211 */ /* 0x000fc600078feaff */
[----:B------:R-:W-:Y:S02]  /*0590*/  IMAD R27, R27, 0x19000, R16 ;  /* 0x000190001b1b7824 */ /* 0x000fe400078e0210 */
[----:B------:R-:W-:Y:S01]  /*05a0*/  IMAD R18, R11, -0x19, R18 ;  /* 0xffffffe70b127824 */ /* 0x000fe200078e0212 */
[----:B------:R-:W0:Y:S04]  /*05b0*/  LDS R20, [R26] ;  /* 0x000000001a147984 */ /* 0x000e280000000800 */
[----:B------:R-:W1:Y:S04]  /*05c0*/  LDS R19, [R25+0x200] ;  /* 0x0002000019137984 */ /* 0x000e680000000800 */
[----:B------:R-:W2:Y:S04]  /*05d0*/  LDS R9, [R24+0x400] ;  /* 0x0004000018097984 */ /* 0x000ea80000000800 */
[----:B------:R-:W3:Y:S01]  /*05e0*/  LDS R8, [R13+0x600] ;  /* 0x000600000d087984 */ /* 0x000ee20000000800 */
[----:B------:R-:W-:Y:S06]  /*05f0*/  BAR.SYNC.DEFER_BLOCKING 0x0 ;  /* 0x0000000000007b1d */ /* 0x000fec0000010000 */
[----:B----4-:R4:W-:Y:S04]  /*0600*/  STS [R22], R4 ;  /* 0x0000000416007388 */ /* 0x0109e80000000800 */
[----:B------:R5:W-:Y:S04]  /*0610*/  STS [R22+0x4], R5 ;  /* 0x0000040516007388 */ /* 0x000be80000000800 */
[----:B------:R-:W-:Y:S01]  /*0620*/  STS [R22+0x8], R6 ;  /* 0x0000080616007388 */ /* 0x000fe20000000800 */
[----:B----4-:R-:W-:-:S03]  /*0630*/  SHF.R.U32.HI R4, RZ, 0x1f, R3 ;  /* 0x0000001fff047819 */ /* 0x010fc60000011603 */
[----:B------:R4:W-:Y:S01]  /*0640*/  STS [R22+0xc], R7 ;  /* 0x00000c0716007388 */ /* 0x0009e20000000800 */
[----:B------:R-:W-:Y:S01]  /*0650*/  LEA.HI.SX32 R4, R3, R4, 0x1d ;  /* 0x0000000403047211 */ /* 0x000fe200078feaff */
[----:B-----5:R-:W-:Y:S01]  /*0660*/  IMAD R5, R29, 0x19000, R10 ;  /* 0x000190001d057824 */ /* 0x020fe200078e020a */
[----:B------:R-:W-:Y:S01]  /*0670*/  BAR.SYNC.DEFER_BLOCKING 0x0 ;  /* 0x0000000000007b1d */ /* 0x000fe20000010000 */
[----:B------:R-:W-:-:S04]  /*0680*/  IMAD.HI R10, R15, 0x51eb851f, RZ ;  /* 0x51eb851f0f0a7827 */ /* 0x000fc800078e02ff */
[----:B------:R-:W-:-:S03]  /*0690*/  IMAD R29, R23, -0x19, R14 ;  /* 0xffffffe7171d7824 */ /* 0x000fc600078e020e */
[----:B------:R-:W5:Y:S01]  /*06a0*/  LDC.64 R2, c[0x0][0x218] ;  /* 0x00008600ff027b82 */ /* 0x000f620000000a00 */
[----:B----4-:R-:W-:Y:S01]  /*06b0*/  SHF.R.U32.HI R7, RZ, 0x1f, R10 ;  /* 0x0000001fff077819 */ /* 0x010fe2000001160a */
[----:B------:R-:W-:Y:S02]  /*06c0*/  IMAD R17, R4, -0x19, R17 ;  /* 0xffffffe704117824 */ /* 0x000fe400078e0211 */
[----:B------:R-:W-:Y:S01]  /*06d0*/  IMAD R6, R0, 0x19, R29 ;  /* 0x0000001900067824 */ /* 0x000fe200078e021d */
[----:B------:R-:W-:Y:S01]  /*06e0*/  LEA.HI.SX32 R10, R10, R7, 0x1d ;  /* 0x000000070a0a7211 */ /* 0x000fe200078feaff */
[----:B------:R-:W-:Y:S02]  /*06f0*/  IMAD R29, R4, 0x19000, R17 ;  /* 0x00019000041d7824 */ /* 0x000fe400078e0211 */
[----:B------:R-:W-:Y:S02]  /*0700*/  IMAD R7, R23, 0x19000, R6 ;  /* 0x0001900017077824 */ /* 0x000fe400078e0206 */
[----:B------:R-:W-:-:S02]  /*0710*/  IMAD R23, R0, 0x19, R21 ;  /* 0x0000001900177824 */ /* 0x000fc400078e0215 */
[----:B------:R-:W-:Y:S02]  /*0720*/  IMAD R21, R10, -0x19, R15 ;  /* 0xffffffe70a157824 */ /* 0x000fe400078e020f */
[----:B------:R-:W-:Y:S02]  /*0730*/  IMAD R5, R0, 0x19, R5 ;  /* 0x0000001900057824 */ /* 0x000fe400078e0205 */
[----:B------:R-:W-:Y:S01]  /*0740*/  IMAD R21, R10, 0x19000, R21 ;  /* 0x000190000a157824 */ /* 0x000fe200078e0215 */
[----:B------:R-:W4:Y:S01]  /*0750*/  LDS R26, [R26] ;  /* 0x000000001a1a7984 */ /* 0x000f220000000800 */
[C---:B------:R-:W-:Y:S02]  /*0760*/  IMAD R29, R0.reuse, 0x19, R29 ;  /* 0x00000019001d7824 */ /* 0x040fe400078e021d */
[----:B------:R-:W-:Y:S01]  /*0770*/  IMAD R21, R0, 0x19, R21 ;  /* 0x0000001900157824 */ /* 0x000fe200078e0215 */
[----:B------:R-:W3:Y:S01]  /*0780*/  LDS R25, [R25+0x200] ;  /* 0x0002000019197984 */ /* 0x000ee20000000800 */
[----:B-----5:R-:W-:-:S03]  /*0790*/  IMAD.WIDE R6, R7, 0x4, R2 ;  /* 0x0000000407067825 */ /* 0x020fc600078e0202 */
[----:B------:R-:W5:Y:S01]  /*07a0*/  LDS R24, [R24+0x400] ;  /* 0x0004000018187984 */ /* 0x000f620000000800 */
[----:B------:R-:W-:-:S03]  /*07b0*/  IMAD.WIDE R14, R23, 0x4, R2 ;  /* 0x00000004170e7825 */ /* 0x000fc600078e0202 */
[----:B0-----:R0:W-:Y:S01]  /*07c0*/  @!P5 STG.E desc[UR6][R6.64], R20 ;  /* 0x000000140600d986 */ /* 0x0011e2000c101906 */
[----:B------:R-:W-:Y:S01]  /*07d0*/  ISETP.GE.AND P5, PT, R12, 0x64, PT ;  /* 0x000000640c00780c */ /* 0x000fe20003fa6270 */
[----:B------:R-:W-:Y:S02]  /*07e0*/  IMAD R23, R11, 0x19000, R18 ;  /* 0x000190000b177824 */ /* 0x000fe400078e0212 */
[C---:B------:R-:W-:Y:S01]  /*07f0*/  IMAD R11, R0.reuse, 0x19, R27 ;  /* 0x00000019000b7824 */ /* 0x040fe200078e021b */
[----:B-1----:R1:W-:Y:S01]  /*0800*/  @!P6 STG.E desc[UR6][R14.64], R19 ;  /* 0x000000130e00e986 */ /* 0x0023e2000c101906 */
[----:B------:R-:W-:Y:S02]  /*0810*/  IMAD R17, R0, 0x19, R23 ;  /* 0x0000001900117824 */ /* 0x000fe400078e0217 */
[----:B------:R-:W-:-:S04]  /*0820*/  IMAD.WIDE R4, R5, 0x4, R2 ;  /* 0x0000000405047825 */ /* 0x000fc800078e0202 */
[--C-:B------:R-:W-:Y:S01]  /*0830*/  IMAD.WIDE R10, R11, 0x4, R2.reuse ;  /* 0x000000040b0a7825 */ /* 0x100fe200078e0202 */
[----:B--2---:R2:W-:Y:S03]  /*0840*/  @!P4 STG.E desc[UR6][R4.64], R9 ;  /* 0x000000090400c986 */ /* 0x0045e6000c101906 */
[--C-:B------:R-:W-:Y:S01]  /*0850*/  IMAD.WIDE R16, R17, 0x4, R2.reuse ;  /* 0x0000000411107825 */ /* 0x100fe200078e0202 */
[----:B---3--:R2:W-:Y:S03]  /*0860*/  @!P3 STG.E desc[UR6][R10.64], R8 ;  /* 0x000000080a00b986 */ /* 0x0085e6000c101906 */
[----:B0-----:R-:W-:-:S04]  /*0870*/  IMAD.WIDE R6, R29, 0x4, R2 ;  /* 0x000000041d067825 */ /* 0x001fc800078e0202 */
[----:B-1----:R-:W-:Y:S01]  /*0880*/  IMAD.WIDE R14, R21, 0x4, R2 ;  /* 0x00000004150e7825 */ /* 0x002fe200078e0202 */
[----:B----4-:R2:W-:Y:S04]  /*0890*/  @!P2 STG.E desc[UR6][R16.64], R26 ;  /* 0x0000001a1000a986 */ /* 0x0105e8000c101906 */
[----:B------:R2:W-:Y:S04]  /*08a0*/  @!P1 STG.E desc[UR6][R6.64], R25 ;  /* 0x0000001906009986 */ /* 0x0005e8000c101906 */
[----:B-----5:R2:W-:Y:S01]  /*08b0*/  @!P0 STG.E desc[UR6][R14.64], R24 ;  /* 0x000000180e008986 */ /* 0x0205e2000c101906 */
[----:B------:R-:W-:Y:S05]  /*08c0*/  @P5 EXIT ;  /* 0x000000000000594d */ /* 0x000fea0003800000 */
[----:B------:R-:W0:Y:S01]  /*08d0*/  LDS R13, [R13+0x600] ;  /* 0x000600000d0d7984 */ /* 0x000e220000000800 */
[----:B--2---:R-:W-:-:S05]  /*08e0*/  IMAD.HI R4, R12, 0x51eb851f, RZ ;  /* 0x51eb851f0c047827 */ /* 0x004fca00078e02ff */
[----:B------:R-:W-:-:S04]  /*08f0*/  SHF.R.U32.HI R5, RZ, 0x1f, R4 ;  /* 0x0000001fff057819 */ /* 0x000fc80000011604 */
[----:B------:R-:W-:-:S05]  /*0900*/  LEA.HI.SX32 R5, R4, R5, 0x1d ;  /* 0x0000000504057211 */ /* 0x000fca00078feaff */
[----:B------:R-:W-:-:S04]  /*0910*/  IMAD R12, R5, -0x19, R12 ;  /* 0xffffffe7050c7824 */ /* 0x000fc800078e020c */
[----:B------:R-:W-:-:S04]  /*0920*/  IMAD R5, R5, 0x19000, R12 ;  /* 0x0001900005057824 */ /* 0x000fc800078e020c */
[----:B------:R-:W-:-:S04]  /*0930*/  IMAD R5, R0, 0x19, R5 ;  /* 0x0000001900057824 */ /* 0x000fc800078e0205 */
[----:B------:R-:W-:-:S05]  /*0940*/  IMAD.WIDE R2, R5, 0x4, R2 ;  /* 0x0000000405027825 */ /* 0x000fca00078e0202 */
[----:B0-----:R-:W-:Y:S01]  /*0950*/  STG.E desc[UR6][R2.64], R13 ;  /* 0x0000000d02007986 */ /* 0x001fe2000c101906 */
[----:B------:R-:W-:Y:S05]  /*0960*/  EXIT ;  /* 0x000000000000794d */ /* 0x000fea0003800000 */
.L_x_0:
[----:B------:R-:W-:-:S00]  /*0970*/  BRA `(.L_x_0) ;  /* 0xfffffffc00fc7947 */ /* 0x000fc0000383ffff */
[----:B------:R-:W-:-:S00]  /*0980*/  NOP ;  /* 0x0000000000007918 */ /* 0x000fc00000000000 */
[----:B------:R-:W-:-:S00]  /*0990*/  NOP ;  /* 0x0000000000007918 */ /* 0x000fc00000000000 */
[----:B------:R-:W-:-:S00]  /*09a0*/  NOP ;  /* 0x0000000000007918 */ /* 0x000fc00000000000 */
[----:B------:R-:W-:-:S00]  /*09b0*/  NOP ;  /* 0x0000000000007918 */ /* 0x000fc00000000000 */
[----:B------:R-:W-:-:S00]  /*09c0*/  NOP ;  /* 0x0000000000007918 */ /* 0x000fc00000000000 */
[----:B------:R-:W-:-:S00]  /*09d0*/  NOP ;  /* 0x0000000000007918 */ /* 0x000fc00000000000 */
[----:B------:R-:W-:-:S00]  /*09e0*/  NOP ;  /* 0x0000000000007918 */ /* 0x000fc00000000000 */
[----:B------:R-:W-:-:S00]  /*09f0*/  NOP ;  /* 0x0000000000007918 */ /* 0x000fc00000000000 */
.L_x_1:


//--------------------- .nv.shared.triton_poi_fused_1 --------------------------
	.section	.nv.shared.triton_poi_fused_1,"aw",@nobits
	.sectionflags	@""
	.align	16
	.zero		1024


//--------------------- .nv.constant0.triton_poi_fused_1 --------------------------
	.section	.nv.constant0.triton_poi_fused_1,"a",@progbits
	.sectionflags	@""
	.align	4
.nv.constant0.triton_poi_fused_1:
	.zero		552
